//
// Generated by NVIDIA NVVM Compiler
//
// Compiler Build ID: CL-36424714
// Cuda compilation tools, release 13.0, V13.0.88
// Based on NVVM 20.0.0
//

.version 9.0
.target sm_100
.address_size 64

	// .globl	_Z11decryptPassPcS_S_S_
.extern .func  (.param .b64 func_retval0) malloc
(
	.param .b64 malloc_param_0
)
;
.extern .func  (.param .b32 func_retval0) vprintf
(
	.param .b64 vprintf_param_0,
	.param .b64 vprintf_param_1
)
;
.global .align 1 .b8 $str[72] = {85, 73, 68, 32, 39, 37, 100, 39, 32, 69, 110, 99, 114, 121, 112, 116, 101, 100, 32, 112, 97, 115, 115, 32, 39, 37, 115, 39, 32, 102, 114, 111, 109, 32, 99, 111, 109, 98, 105, 110, 97, 116, 105, 111, 110, 32, 39, 37, 115, 39, 32, 109, 97, 116, 99, 104, 101, 115, 32, 112, 97, 115, 115, 32, 61, 32, 39, 37, 115, 39, 10};

.visible .entry _Z11decryptPassPcS_S_S_(
	.param .u64 .ptr .align 1 _Z11decryptPassPcS_S_S__param_0,
	.param .u64 .ptr .align 1 _Z11decryptPassPcS_S_S__param_1,
	.param .u64 .ptr .align 1 _Z11decryptPassPcS_S_S__param_2,
	.param .u64 .ptr .align 1 _Z11decryptPassPcS_S_S__param_3
)
{
	.local .align 16 .b8 	__local_depot0[48];
	.reg .b64 	%SP;
	.reg .b64 	%SPL;
	.reg .pred 	%p<33>;
	.reg .b16 	%rs<88>;
	.reg .b32 	%r<21>;
	.reg .b64 	%rd<28>;

	mov.u64 	%SPL, __local_depot0;
	cvta.local.u64 	%SP, %SPL;
	ld.param.u64 	%rd5, [_Z11decryptPassPcS_S_S__param_1];
	ld.param.u64 	%rd6, [_Z11decryptPassPcS_S_S__param_2];
	ld.param.u64 	%rd7, [_Z11decryptPassPcS_S_S__param_3];
	cvta.to.global.u64 	%rd1, %rd6;
	cvta.to.global.u64 	%rd2, %rd7;
	mov.u32 	%r1, %ctaid.x;
	mov.u32 	%r2, %tid.x;
	ld.global.u8 	%rs45, [%rd2];
	setp.ne.s16 	%p1, %rs45, 0;
	@%p1 bra 	$L__BB0_53;
	ld.param.u64 	%rd27, [_Z11decryptPassPcS_S_S__param_0];
	cvta.to.global.u64 	%rd8, %rd27;
	cvta.to.global.u64 	%rd9, %rd5;
	cvt.u64.u32 	%rd10, %r1;
	add.s64 	%rd11, %rd8, %rd10;
	ld.global.u8 	%rs1, [%rd11];
	mov.u32 	%r3, %ctaid.y;
	cvt.u64.u32 	%rd12, %r3;
	add.s64 	%rd13, %rd8, %rd12;
	ld.global.u8 	%rs2, [%rd13];
	cvt.u64.u32 	%rd14, %r2;
	add.s64 	%rd15, %rd9, %rd14;
	ld.global.u8 	%rs3, [%rd15];
	mov.u32 	%r4, %tid.y;
	cvt.u64.u32 	%rd16, %r4;
	add.s64 	%rd17, %rd9, %rd16;
	ld.global.u8 	%rs4, [%rd17];
	cvt.u32.u16 	%r5, %rs4;
	cvt.u32.u16 	%r6, %rs3;
	prmt.b32 	%r7, %r6, %r5, 0x3340U;
	cvt.u32.u16 	%r8, %rs2;
	cvt.u32.u16 	%r9, %rs1;
	prmt.b32 	%r10, %r9, %r8, 0x3340U;
	prmt.b32 	%r11, %r10, %r7, 0x5410U;
	add.u64 	%rd18, %SP, 0;
	add.u64 	%rd19, %SPL, 0;
	st.local.u32 	[%rd19], %r11;
	{ // callseq 0, 0
	.param .b64 param0;
	st.param.b64 	[param0], 11;
	.param .b64 retval0;
	call.uni (retval0), 
	malloc, 
	(
	param0
	);
	ld.param.b64 	%rd20, [retval0];
	} // callseq 0
	add.s16 	%rs46, %rs1, 2;
	cvt.s16.s8 	%rs78, %rs46;
	st.u8 	[%rd20], %rs46;
	add.s16 	%rs47, %rs1, -2;
	cvt.s16.s8 	%rs79, %rs47;
	st.u8 	[%rd20+1], %rs47;
	add.s16 	%rs48, %rs1, 1;
	cvt.s16.s8 	%rs80, %rs48;
	st.u8 	[%rd20+2], %rs48;
	add.s16 	%rs49, %rs2, 3;
	cvt.s16.s8 	%rs81, %rs49;
	st.u8 	[%rd20+3], %rs49;
	add.s16 	%rs50, %rs2, -3;
	cvt.s16.s8 	%rs82, %rs50;
	st.u8 	[%rd20+4], %rs50;
	add.s16 	%rs51, %rs2, -1;
	cvt.s16.s8 	%rs83, %rs51;
	st.u8 	[%rd20+5], %rs51;
	add.s16 	%rs52, %rs3, 2;
	cvt.s16.s8 	%rs84, %rs52;
	st.u8 	[%rd20+6], %rs52;
	add.s16 	%rs53, %rs3, -2;
	cvt.s16.s8 	%rs85, %rs53;
	st.u8 	[%rd20+7], %rs53;
	add.s16 	%rs54, %rs4, 4;
	cvt.s16.s8 	%rs86, %rs54;
	st.u8 	[%rd20+8], %rs54;
	add.s16 	%rs55, %rs4, -4;
	cvt.s16.s8 	%rs87, %rs55;
	st.u8 	[%rd20+9], %rs55;
	mov.b16 	%rs56, 0;
	st.u8 	[%rd20+10], %rs56;
	setp.lt.s16 	%p2, %rs78, 123;
	@%p2 bra 	$L__BB0_3;
	add.s16 	%rs78, %rs1, -23;
	st.u8 	[%rd20], %rs78;
	bra.uni 	$L__BB0_5;
$L__BB0_3:
	setp.gt.s16 	%p3, %rs78, 96;
	@%p3 bra 	$L__BB0_5;
	sub.s16 	%rs78, -64, %rs1;
	st.u8 	[%rd20], %rs78;
$L__BB0_5:
	setp.gt.s16 	%p4, %rs79, 122;
	@%p4 bra 	$L__BB0_8;
	setp.gt.s16 	%p5, %rs79, 96;
	@%p5 bra 	$L__BB0_9;
	sub.s16 	%rs79, -60, %rs1;
	st.u8 	[%rd20+1], %rs79;
	bra.uni 	$L__BB0_9;
$L__BB0_8:
	add.s16 	%rs79, %rs1, -27;
	st.u8 	[%rd20+1], %rs79;
$L__BB0_9:
	setp.gt.s16 	%p6, %rs80, 122;
	@%p6 bra 	$L__BB0_12;
	setp.gt.s16 	%p7, %rs80, 96;
	@%p7 bra 	$L__BB0_13;
	sub.s16 	%rs80, -63, %rs1;
	st.u8 	[%rd20+2], %rs80;
	bra.uni 	$L__BB0_13;
$L__BB0_12:
	add.s16 	%rs80, %rs1, -24;
	st.u8 	[%rd20+2], %rs80;
$L__BB0_13:
	setp.gt.s16 	%p8, %rs81, 122;
	@%p8 bra 	$L__BB0_16;
	setp.gt.s16 	%p9, %rs81, 96;
	@%p9 bra 	$L__BB0_17;
	sub.s16 	%rs81, -65, %rs2;
	st.u8 	[%rd20+3], %rs81;
	bra.uni 	$L__BB0_17;
$L__BB0_16:
	add.s16 	%rs81, %rs2, -22;
	st.u8 	[%rd20+3], %rs81;
$L__BB0_17:
	setp.gt.s16 	%p10, %rs82, 122;
	@%p10 bra 	$L__BB0_20;
	setp.gt.s16 	%p11, %rs82, 96;
	@%p11 bra 	$L__BB0_21;
	sub.s16 	%rs82, -59, %rs2;
	st.u8 	[%rd20+4], %rs82;
	bra.uni 	$L__BB0_21;
$L__BB0_20:
	add.s16 	%rs82, %rs2, -28;
	st.u8 	[%rd20+4], %rs82;
$L__BB0_21:
	setp.gt.s16 	%p12, %rs83, 122;
	@%p12 bra 	$L__BB0_24;
	setp.gt.s16 	%p13, %rs83, 96;
	@%p13 bra 	$L__BB0_25;
	sub.s16 	%rs83, -61, %rs2;
	st.u8 	[%rd20+5], %rs83;
	bra.uni 	$L__BB0_25;
$L__BB0_24:
	add.s16 	%rs83, %rs2, -26;
	st.u8 	[%rd20+5], %rs83;
$L__BB0_25:
	setp.gt.s16 	%p14, %rs84, 57;
	@%p14 bra 	$L__BB0_28;
	setp.gt.s16 	%p15, %rs84, 47;
	@%p15 bra 	$L__BB0_29;
	sub.s16 	%rs84, 94, %rs3;
	st.u8 	[%rd20+6], %rs84;
	bra.uni 	$L__BB0_29;
$L__BB0_28:
	add.s16 	%rs84, %rs3, -7;
	st.u8 	[%rd20+6], %rs84;
$L__BB0_29:
	setp.gt.s16 	%p16, %rs85, 57;
	@%p16 bra 	$L__BB0_32;
	setp.gt.s16 	%p17, %rs85, 47;
	@%p17 bra 	$L__BB0_33;
	sub.s16 	%rs85, 98, %rs3;
	st.u8 	[%rd20+7], %rs85;
	bra.uni 	$L__BB0_33;
$L__BB0_32:
	add.s16 	%rs85, %rs3, -11;
	st.u8 	[%rd20+7], %rs85;
$L__BB0_33:
	setp.gt.s16 	%p18, %rs86, 57;
	@%p18 bra 	$L__BB0_36;
	setp.gt.s16 	%p19, %rs86, 47;
	@%p19 bra 	$L__BB0_37;
	sub.s16 	%rs86, 92, %rs4;
	st.u8 	[%rd20+8], %rs86;
	bra.uni 	$L__BB0_37;
$L__BB0_36:
	add.s16 	%rs86, %rs4, -5;
	st.u8 	[%rd20+8], %rs86;
$L__BB0_37:
	setp.gt.s16 	%p20, %rs87, 57;
	@%p20 bra 	$L__BB0_51;
	setp.gt.s16 	%p21, %rs87, 47;
	@%p21 bra 	$L__BB0_52;
	sub.s16 	%rs87, 100, %rs4;
	st.u8 	[%rd20+9], %rs87;
	bra.uni 	$L__BB0_52;
$L__BB0_40:
	ld.global.u8 	%rs59, [%rd1+1];
	and.b16  	%rs60, %rs79, 255;
	setp.ne.s16 	%p23, %rs59, %rs60;
	@%p23 bra 	$L__BB0_53;
	ld.global.u8 	%rs61, [%rd1+2];
	and.b16  	%rs62, %rs80, 255;
	setp.ne.s16 	%p24, %rs61, %rs62;
	@%p24 bra 	$L__BB0_53;
	ld.global.u8 	%rs63, [%rd1+3];
	and.b16  	%rs64, %rs81, 255;
	setp.ne.s16 	%p25, %rs63, %rs64;
	@%p25 bra 	$L__BB0_53;
	ld.global.u8 	%rs65, [%rd1+4];
	and.b16  	%rs66, %rs82, 255;
	setp.ne.s16 	%p26, %rs65, %rs66;
	@%p26 bra 	$L__BB0_53;
	ld.global.u8 	%rs67, [%rd1+5];
	and.b16  	%rs68, %rs83, 255;
	setp.ne.s16 	%p27, %rs67, %rs68;
	@%p27 bra 	$L__BB0_53;
	ld.global.u8 	%rs69, [%rd1+6];
	and.b16  	%rs70, %rs84, 255;
	setp.ne.s16 	%p28, %rs69, %rs70;
	@%p28 bra 	$L__BB0_53;
	ld.global.u8 	%rs71, [%rd1+7];
	and.b16  	%rs72, %rs85, 255;
	setp.ne.s16 	%p29, %rs71, %rs72;
	@%p29 bra 	$L__BB0_53;
	ld.global.u8 	%rs73, [%rd1+8];
	and.b16  	%rs74, %rs86, 255;
	setp.ne.s16 	%p30, %rs73, %rs74;
	@%p30 bra 	$L__BB0_53;
	ld.global.u8 	%rs75, [%rd1+9];
	and.b16  	%rs76, %rs87, 255;
	setp.ne.s16 	%p31, %rs75, %rs76;
	@%p31 bra 	$L__BB0_53;
	ld.global.u8 	%rs77, [%rd1+10];
	setp.ne.s16 	%p32, %rs77, 0;
	@%p32 bra 	$L__BB0_53;
	add.u64 	%rd21, %SP, 16;
	add.u64 	%rd22, %SPL, 16;
	mov.u32 	%r12, %ntid.x;
	mad.lo.s32 	%r13, %r12, %r1, %r2;
	st.local.u32 	[%rd22], %r13;
	st.local.u64 	[%rd22+8], %rd6;
	st.local.v2.u64 	[%rd22+16], {%rd18, %rd20};
	mov.u64 	%rd24, $str;
	cvta.global.u64 	%rd25, %rd24;
	{ // callseq 1, 0
	.param .b64 param0;
	st.param.b64 	[param0], %rd25;
	.param .b64 param1;
	st.param.b64 	[param1], %rd21;
	.param .b32 retval0;
	call.uni (retval0), 
	vprintf, 
	(
	param0, 
	param1
	);
	ld.param.b32 	%r14, [retval0];
	} // callseq 1
	cvta.to.local.u64 	%rd26, %rd18;
	ld.local.u32 	%r16, [%rd26];
	bfe.u32 	%r17, %r16, 0, 8;
	bfe.u32 	%r18, %r16, 8, 8;
	bfe.u32 	%r19, %r16, 16, 8;
	bfe.u32 	%r20, %r16, 24, 8;
	st.global.u8 	[%rd2], %r17;
	st.global.u8 	[%rd2+1], %r18;
	st.global.u8 	[%rd2+2], %r19;
	st.global.u8 	[%rd2+3], %r20;
	bra.uni 	$L__BB0_53;
$L__BB0_51:
	add.s16 	%rs87, %rs4, -13;
	st.u8 	[%rd20+9], %rs87;
$L__BB0_52:
	ld.global.u8 	%rs57, [%rd1];
	and.b16  	%rs58, %rs78, 255;
	setp.eq.s16 	%p22, %rs57, %rs58;
	@%p22 bra 	$L__BB0_40;
$L__BB0_53:
	ret;

}


// ===== COMPILED SASS (sm_100) =====

	.target	sm_100

	.elftype	@"ET_EXEC"


//--------------------- .note.nv.tkinfo           --------------------------
	.section	.note.nv.tkinfo,"",@"SHT_NOTE"
	.sectionflags	@"SHF_NOTE_NV_TKINFO"
	.tkinfo
        /*0018*/ 	.word	0x00000002
        /*0030*/ 	.string	""
        /*0030*/ 	.string	"ptxas"
        /*0030*/ 	.string	"Cuda compilation tools, release 13.0, V13.0.88"
        /*0030*/ 	.string	"Build cuda_13.0.r13.0/compiler.36424714_0"
        /*0030*/ 	.string	"-arch sm_100 -m 64 "



//--------------------- .note.nv.cuinfo           --------------------------
	.section	.note.nv.cuinfo,"",@"SHT_NOTE"
	.sectionflags	@"SHF_NOTE_NV_CUINFO"
        /*0018*/ 	.short	0x0002
        /*001a*/ 	.short	0x0064
        /*001c*/ 	.short	0x0082
	.zero		2


//--------------------- .nv.info                  --------------------------
	.section	.nv.info,"",@"SHT_CUDA_INFO"
	.align	4


	//----- nvinfo : EIATTR_REGCOUNT
	.align		4
        /*0000*/ 	.byte	0x04, 0x2f
        /*0002*/ 	.short	(.L_2 - .L_1)
	.align		4
.L_1:
        /*0004*/ 	.word	index@(_Z11decryptPassPcS_S_S_)
        /*0008*/ 	.word	0x00000020


	//----- nvinfo : EIATTR_FRAME_SIZE
	.align		4
.L_2:
        /*000c*/ 	.byte	0x04, 0x11
        /*000e*/ 	.short	(.L_4 - .L_3)
	.align		4
.L_3:
        /*0010*/ 	.word	index@(_Z11decryptPassPcS_S_S_)
        /*0014*/ 	.word	0x00000030


	//----- nvinfo : EIATTR_MIN_STACK_SIZE
	.align		4
.L_4:
        /*0018*/ 	.byte	0x04, 0x12
        /*001a*/ 	.short	(.L_6 - .L_5)
	.align		4
.L_5:
        /*001c*/ 	.word	index@(_Z11decryptPassPcS_S_S_)
        /*0020*/ 	.word	0x00000030
.L_6:


//--------------------- .nv.compat                --------------------------
	.section	.nv.compat,"",@"SHT_CUDA_COMPAT_INFO"
	.align	4
        /*0000*/ 	.byte	0x02, 0x09, 0x00, 0x00, 0x02, 0x02, 0x01, 0x00, 0x02, 0x05, 0x05, 0x00, 0x03, 0x07, 0x01, 0x01
        /*0010*/ 	.byte	0x02, 0x03, 0x00, 0x00, 0x02, 0x06, 0x01, 0x00, 0x04, 0x0b, 0x08, 0x00, 0x09, 0x00, 0x00, 0x00
        /*0020*/ 	.byte	0x00, 0x00, 0x00, 0x00


//--------------------- .nv.info._Z11decryptPassPcS_S_S_ --------------------------
	.section	.nv.info._Z11decryptPassPcS_S_S_,"",@"SHT_CUDA_INFO"
	.sectionflags	@""
	.align	4


	//----- nvinfo : EIATTR_CUDA_API_VERSION
	.align		4
        /*0000*/ 	.byte	0x04, 0x37
        /*0002*/ 	.short	(.L_8 - .L_7)
.L_7:
        /*0004*/ 	.word	0x00000082


	//----- nvinfo : EIATTR_KPARAM_INFO
	.align		4
.L_8:
        /*0008*/ 	.byte	0x04, 0x17
        /*000a*/ 	.short	(.L_10 - .L_9)
.L_9:
        /*000c*/ 	.word	0x00000000
        /*0010*/ 	.short	0x0003
        /*0012*/ 	.short	0x0018
        /*0014*/ 	.byte	0x00, 0xf5, 0x21, 0x00


	//----- nvinfo : EIATTR_KPARAM_INFO
	.align		4
.L_10:
        /*0018*/ 	.byte	0x04, 0x17
        /*001a*/ 	.short	(.L_12 - .L_11)
.L_11:
        /*001c*/ 	.word	0x00000000
        /*0020*/ 	.short	0x0002
        /*0022*/ 	.short	0x0010
        /*0024*/ 	.byte	0x00, 0xf5, 0x21, 0x00


	//----- nvinfo : EIATTR_KPARAM_INFO
	.align		4
.L_12:
        /*0028*/ 	.byte	0x04, 0x17
        /*002a*/ 	.short	(.L_14 - .L_13)
.L_13:
        /*002c*/ 	.word	0x00000000
        /*0030*/ 	.short	0x0001
        /*0032*/ 	.short	0x0008
        /*0034*/ 	.byte	0x00, 0xf5, 0x21, 0x00


	//----- nvinfo : EIATTR_KPARAM_INFO
	.align		4
.L_14:
        /*0038*/ 	.byte	0x04, 0x17
        /*003a*/ 	.short	(.L_16 - .L_15)
.L_15:
        /*003c*/ 	.word	0x00000000
        /*0040*/ 	.short	0x0000
        /*0042*/ 	.short	0x0000
        /*0044*/ 	.byte	0x00, 0xf5, 0x21, 0x00


	//----- nvinfo : EIATTR_SPARSE_MMA_MASK
	.align		4
.L_16:
        /*0048*/ 	.byte	0x03, 0x50
        /*004a*/ 	.short	0x0000


	//----- nvinfo : EIATTR_MAXREG_COUNT
	.align		4
        /*004c*/ 	.byte	0x03, 0x1b
        /*004e*/ 	.short	0x00ff


	//----- nvinfo : EIATTR_EXTERNS
	.align		4
        /*0050*/ 	.byte	0x04, 0x0f
        /*0052*/ 	.short	(.L_18 - .L_17)


	//   ....[0]....
	.align		4
.L_17:
        /*0054*/ 	.word	index@(malloc)


	//   ....[1]....
	.align		4
        /*0058*/ 	.word	index@(vprintf)


	//----- nvinfo : EIATTR_MERCURY_ISA_VERSION
	.align		4
.L_18:
        /*005c*/ 	.byte	0x03, 0x5f
        /*005e*/ 	.short	0x0101


	//----- nvinfo : EIATTR_VRC_CTA_INIT_COUNT
	.align		4
        /*0060*/ 	.byte	0x02, 0x4a
	.zero		1
	.zero		1


	//----- nvinfo : EIATTR_SYSCALL_OFFSETS
	.align		4
        /*0064*/ 	.byte	0x04, 0x46
        /*0066*/ 	.short	(.L_20 - .L_19)


	//   ....[0]....
.L_19:
        /*0068*/ 	.word	0x00000290


	//   ....[1]....
        /*006c*/ 	.word	0x000012c0


	//----- nvinfo : EIATTR_EXIT_INSTR_OFFSETS
	.align		4
.L_20:
        /*0070*/ 	.byte	0x04, 0x1c
        /*0072*/ 	.short	(.L_22 - .L_21)


	//   ....[0]....
.L_21:
        /*0074*/ 	.word	0x00000080


	//   ....[1]....
        /*0078*/ 	.word	0x00000f40


	//   ....[2]....
        /*007c*/ 	.word	0x00000f80


	//   ....[3]....
        /*0080*/ 	.word	0x00000fc0


	//   ....[4]....
        /*0084*/ 	.word	0x00001000


	//   ....[5]....
        /*0088*/ 	.word	0x00001040


	//   ....[6]....
        /*008c*/ 	.word	0x00001080


	//   ....[7]....
        /*0090*/ 	.word	0x000010c0


	//   ....[8]....
        /*0094*/ 	.word	0x00001100


	//   ....[9]....
        /*0098*/ 	.word	0x00001140


	//   ....[10]....
        /*009c*/ 	.word	0x00001180


	//   ....[11]....
        /*00a0*/ 	.word	0x000011b0


	//   ....[12]....
        /*00a4*/ 	.word	0x00001390


	//----- nvinfo : EIATTR_CRS_STACK_SIZE
	.align		4
.L_22:
        /*00a8*/ 	.byte	0x04, 0x1e
        /*00aa*/ 	.short	(.L_24 - .L_23)
.L_23:
        /*00ac*/ 	.word	0x00000000


	//----- nvinfo : EIATTR_CBANK_PARAM_SIZE
	.align		4
.L_24:
        /*00b0*/ 	.byte	0x03, 0x19
        /*00b2*/ 	.short	0x0020


	//----- nvinfo : EIATTR_PARAM_CBANK
	.align		4
        /*00b4*/ 	.byte	0x04, 0x0a
        /*00b6*/ 	.short	(.L_26 - .L_25)
	.align		4
.L_25:
        /*00b8*/ 	.word	index@(.nv.constant0._Z11decryptPassPcS_S_S_)
        /*00bc*/ 	.short	0x0380
        /*00be*/ 	.short	0x0020


	//----- nvinfo : EIATTR_SW_WAR
	.align		4
.L_26:
        /*00c0*/ 	.byte	0x04, 0x36
        /*00c2*/ 	.short	(.L_28 - .L_27)
.L_27:
        /*00c4*/ 	.word	0x00000008
.L_28:


//--------------------- .nv.callgraph             --------------------------
	.section	.nv.callgraph,"",@"SHT_CUDA_CALLGRAPH"
	.align	4
	.sectionentsize	8
	.align		4
        /*0000*/ 	.word	0x00000000
	.align		4
        /*0004*/ 	.word	0xffffffff
	.align		4
        /*0008*/ 	.word	index@(_Z11decryptPassPcS_S_S_)
	.align		4
        /*000c*/ 	.word	index@(vprintf)
	.align		4
        /*0010*/ 	.word	index@(_Z11decryptPassPcS_S_S_)
	.align		4
        /*0014*/ 	.word	index@(malloc)
	.align		4
        /*0018*/ 	.word	0x00000000
	.align		4
        /*001c*/ 	.word	0xfffffffe
	.align		4
        /*0020*/ 	.word	0x00000000
	.align		4
        /*0024*/ 	.word	0xfffffffd
	.align		4
        /*0028*/ 	.word	0x00000000
	.align		4
        /*002c*/ 	.word	0xfffffffc


//--------------------- .nv.constant4             --------------------------
	.section	.nv.constant4,"a",@progbits
	.align	8
	.align		8
.nv.constant4:
        /*0000*/ 	.dword	malloc
	.align		8
        /*0008*/ 	.dword	vprintf
	.align		8
        /*0010*/ 	.dword	$str


//--------------------- .text._Z11decryptPassPcS_S_S_ --------------------------
	.section	.text._Z11decryptPassPcS_S_S_,"ax",@progbits
	.align	128
        .global         _Z11decryptPassPcS_S_S_
        .type           _Z11decryptPassPcS_S_S_,@function
        .size           _Z11decryptPassPcS_S_S_,(.L_x_26 - _Z11decryptPassPcS_S_S_)
        .other          _Z11decryptPassPcS_S_S_,@"STO_CUDA_ENTRY STV_DEFAULT"
_Z11decryptPassPcS_S_S_:
.text._Z11decryptPassPcS_S_S_:
[----:B------:R-:W0:Y:S08]  /*0000*/  LDC R1, c[0x0][0x37c] ;  /* 0x0000df00ff017b82 */ /* 0x000e300000000800 */
[----:B------:R-:W1:Y:S01]  /*0010*/  LDC.64 R2, c[0x0][0x398] ;  /* 0x0000e600ff027b82 */ /* 0x000e620000000a00 */
[----:B------:R-:W1:Y:S01]  /*0020*/  LDCU.64 UR36, c[0x0][0x358] ;  /* 0x00006b00ff2477ac */ /* 0x000e620008000a00 */
[----:B0-----:R-:W-:Y:S01]  /*0030*/  VIADD R1, R1, 0xffffffd0 ;  /* 0xffffffd001017836 */ /* 0x001fe20000000000 */
[----:B-1----:R-:W2:Y:S01]  /*0040*/  LDG.E.U8 R2, desc[UR36][R2.64] ;  /* 0x0000002402027981 */ /* 0x002ea2000c1e1100 */
[----:B------:R-:W0:Y:S03]  /*0050*/  LDCU UR4, c[0x0][0x2f8] ;  /* 0x00005f00ff0477ac */ /* 0x000e260008000800 */
[----:B0-----:R-:W-:-:S02]  /*0060*/  IADD3 R17, P0, PT, R1, UR4, RZ ;  /* 0x0000000401117c10 */ /* 0x001fc4000ff1e0ff */
[----:B--2---:R-:W-:-:S13]  /*0070*/  ISETP.NE.AND P1, PT, R2, RZ, PT ;  /* 0x000000ff0200720c */ /* 0x004fda0003f25270 */
[----:B------:R-:W-:Y:S05]  /*0080*/  @P1 EXIT ;  /* 0x000000000000194d */ /* 0x000fea0003800000 */
[----:B------:R-:W0:Y:S01]  /*0090*/  S2R R22, SR_TID.X ;  /* 0x0000000000167919 */ /* 0x000e220000002100 */
[----:B------:R-:W1:Y:S01]  /*00a0*/  S2UR UR38, SR_CTAID.X ;  /* 0x00000000002679c3 */ /* 0x000e620000002500 */
[----:B------:R-:W1:Y:S01]  /*00b0*/  LDCU.128 UR8, c[0x0][0x380] ;  /* 0x00007000ff0877ac */ /* 0x000e620008000c00 */
[----:B------:R-:W2:Y:S06]  /*00c0*/  S2R R12, SR_TID.Y ;  /* 0x00000000000c7919 */ /* 0x000eac0000002200 */
[----:B------:R-:W3:Y:S01]  /*00d0*/  S2UR UR4, SR_CTAID.Y ;  /* 0x00000000000479c3 */ /* 0x000ee20000002600 */
[----:B-1----:R-:W-:-:S04]  /*00e0*/  UIADD3 UR6, UP0, UPT, UR38, UR8, URZ ;  /* 0x0000000826067290 */ /* 0x002fc8000ff1e0ff */
[----:B------:R-:W-:Y:S01]  /*00f0*/  UIADD3.X UR7, UPT, UPT, URZ, UR9, URZ, UP0, !UPT ;  /* 0x00000009ff077290 */ /* 0x000fe200087fe4ff */
[----:B0-----:R-:W-:Y:S01]  /*0100*/  IADD3 R4, P1, PT, R22, UR10, RZ ;  /* 0x0000000a16047c10 */ /* 0x001fe2000ff3e0ff */
[----:B---3--:R-:W-:Y:S01]  /*0110*/  UIADD3 UR4, UP1, UPT, UR4, UR8, URZ ;  /* 0x0000000804047290 */ /* 0x008fe2000ff3e0ff */
[----:B--2---:R-:W-:-:S03]  /*0120*/  IADD3 R12, P2, PT, R12, UR10, RZ ;  /* 0x0000000a0c0c7c10 */ /* 0x004fc6000ff5e0ff */
[----:B------:R-:W-:Y:S01]  /*0130*/  UIADD3.X UR5, UPT, UPT, URZ, UR9, URZ, UP1, !UPT ;  /* 0x00000009ff057290 */ /* 0x000fe20008ffe4ff */
[----:B------:R-:W-:Y:S02]  /*0140*/  IMAD.X R5, RZ, RZ, UR11, P1 ;  /* 0x0000000bff057e24 */ /* 0x000fe400088e06ff */
[----:B------:R-:W-:Y:S02]  /*0150*/  IMAD.U32 R8, RZ, RZ, UR6 ;  /* 0x00000006ff087e24 */ /* 0x000fe4000f8e00ff */
[----:B------:R-:W-:Y:S01]  /*0160*/  IMAD.X R13, RZ, RZ, UR11, P2 ;  /* 0x0000000bff0d7e24 */ /* 0x000fe200090e06ff */
[----:B------:R0:W2:Y:S01]  /*0170*/  LDG.E.U8 R23, desc[UR36][R4.64] ;  /* 0x0000002404177981 */ /* 0x0000a2000c1e1100 */
[----:B------:R-:W-:Y:S02]  /*0180*/  IMAD.U32 R9, RZ, RZ, UR7 ;  /* 0x00000007ff097e24 */ /* 0x000fe4000f8e00ff */
[----:B------:R-:W-:Y:S01]  /*0190*/  IMAD.U32 R10, RZ, RZ, UR4 ;  /* 0x00000004ff0a7e24 */ /* 0x000fe2000f8e00ff */
[----:B------:R-:W2:Y:S01]  /*01a0*/  LDG.E.U8 R18, desc[UR36][R12.64] ;  /* 0x000000240c127981 */ /* 0x000ea2000c1e1100 */
[----:B------:R-:W-:-:S03]  /*01b0*/  IMAD.U32 R11, RZ, RZ, UR5 ;  /* 0x00000005ff0b7e24 */ /* 0x000fc6000f8e00ff */
[----:B------:R-:W3:Y:S04]  /*01c0*/  LDG.E.U8 R19, desc[UR36][R8.64] ;  /* 0x0000002408137981 */ /* 0x000ee8000c1e1100 */
[----:B------:R-:W3:Y:S01]  /*01d0*/  LDG.E.U8 R16, desc[UR36][R10.64] ;  /* 0x000000240a107981 */ /* 0x000ee2000c1e1100 */
[----:B------:R-:W-:Y:S01]  /*01e0*/  MOV R3, 0x0 ;  /* 0x0000000000037802 */ /* 0x000fe20000000f00 */
[----:B------:R-:W1:Y:S01]  /*01f0*/  LDCU UR4, c[0x0][0x2fc] ;  /* 0x00005f80ff0477ac */ /* 0x000e620008000800 */
[----:B0-----:R-:W-:Y:S02]  /*0200*/  IMAD.MOV.U32 R4, RZ, RZ, 0xb ;  /* 0x0000000bff047424 */ /* 0x001fe400078e00ff */
[----:B------:R-:W-:Y:S02]  /*0210*/  IMAD.MOV.U32 R5, RZ, RZ, RZ ;  /* 0x000000ffff057224 */ /* 0x000fe400078e00ff */
[----:B-1----:R-:W-:Y:S01]  /*0220*/  IMAD.X R2, RZ, RZ, UR4, P0 ;  /* 0x00000004ff027e24 */ /* 0x002fe200080e06ff */
[----:B--2---:R-:W-:-:S02]  /*0230*/  PRMT R0, R23, 0x3340, R18 ;  /* 0x0000334017007816 */ /* 0x004fc40000000012 */
[----:B---3--:R-:W-:-:S04]  /*0240*/  PRMT R7, R19, 0x3340, R16 ;  /* 0x0000334013077816 */ /* 0x008fc80000000010 */
[----:B------:R-:W-:Y:S02]  /*0250*/  PRMT R0, R7, 0x5410, R0 ;  /* 0x0000541007007816 */ /* 0x000fe40000000000 */
[----:B------:R0:W1:Y:S03]  /*0260*/  LDC.64 R6, c[0x4][R3] ;  /* 0x0100000003067b82 */ /* 0x0000660000000a00 */
[----:B------:R0:W-:Y:S02]  /*0270*/  STL [R1], R0 ;  /* 0x0000000001007387 */ /* 0x0001e40000100800 */
[----:B------:R-:W-:-:S07]  /*0280*/  LEPC R20, `(.L_x_0) ;  /* 0x000000001014794e */ /* 0x000fce0000000000 */
[----:B01----:R-:W-:Y:S05]  /*0290*/  CALL.ABS.NOINC R6 ;  /* 0x0000000006007343 */ /* 0x003fea0003c00000 */
.L_x_0:
[C---:B------:R-:W-:Y:S02]  /*02a0*/  VIADD R7, R19.reuse, 0x2 ;  /* 0x0000000213077836 */ /* 0x040fe40000000000 */
[C---:B------:R-:W-:Y:S02]  /*02b0*/  VIADD R13, R19.reuse, 0x1 ;  /* 0x00000001130d7836 */ /* 0x040fe40000000000 */
[----:B------:R-:W-:Y:S01]  /*02c0*/  VIADD R9, R19, 0xfffffffe ;  /* 0xfffffffe13097836 */ /* 0x000fe20000000000 */
[C---:B------:R-:W-:Y:S01]  /*02d0*/  PRMT R0, R7.reuse, 0x8880, RZ ;  /* 0x0000888007007816 */ /* 0x040fe200000000ff */
[----:B------:R-:W-:Y:S01]  /*02e0*/  IMAD.MOV.U32 R10, RZ, RZ, R4 ;  /* 0x000000ffff0a7224 */ /* 0x000fe200078e0004 */
[----:B------:R-:W-:Y:S01]  /*02f0*/  PRMT R6, R7, 0x8880, RZ ;  /* 0x0000888007067816 */ /* 0x000fe200000000ff */
[----:B------:R-:W-:Y:S01]  /*0300*/  IMAD.MOV.U32 R11, RZ, RZ, R5 ;  /* 0x000000ffff0b7224 */ /* 0x000fe200078e0005 */
[----:B------:R-:W-:Y:S01]  /*0310*/  ISETP.GE.AND P0, PT, R0, 0x7b, PT ;  /* 0x0000007b0000780c */ /* 0x000fe20003f06270 */
[C---:B------:R-:W-:Y:S01]  /*0320*/  VIADD R25, R16.reuse, 0xffffffff ;  /* 0xffffffff10197836 */ /* 0x040fe20000000000 */
[----:B------:R-:W-:Y:S01]  /*0330*/  PRMT R5, R13, 0x8880, RZ ;  /* 0x000088800d057816 */ /* 0x000fe200000000ff */
[----:B------:R-:W-:Y:S01]  /*0340*/  VIADD R27, R23, 0x2 ;  /* 0x00000002171b7836 */ /* 0x000fe20000000000 */
[----:B------:R0:W-:Y:S01]  /*0350*/  ST.E.U8 desc[UR36][R10.64+0x1], R9 ;  /* 0x000001090a007985 */ /* 0x0001e2000c101124 */
[----:B------:R-:W-:Y:S01]  /*0360*/  PRMT R0, R9, 0x8880, RZ ;  /* 0x0000888009007816 */ /* 0x000fe200000000ff */
[----:B------:R-:W-:Y:S01]  /*0370*/  VIADD R29, R23, 0xfffffffe ;  /* 0xfffffffe171d7836 */ /* 0x000fe20000000000 */
[----:B------:R-:W-:Y:S01]  /*0380*/  PRMT R24, R25, 0x8880, RZ ;  /* 0x0000888019187816 */ /* 0x000fe200000000ff */
[----:B------:R1:W-:Y:S01]  /*0390*/  ST.E.U8 desc[UR36][R10.64], R7 ;  /* 0x000000070a007985 */ /* 0x0003e2000c101124 */
[----:B------:R-:W-:Y:S01]  /*03a0*/  VIADD R15, R16, 0x3 ;  /* 0x00000003100f7836 */ /* 0x000fe20000000000 */
[----:B------:R-:W-:Y:S01]  /*03b0*/  PRMT R0, R0, 0x7710, RZ ;  /* 0x0000771000007816 */ /* 0x000fe200000000ff */
[----:B------:R-:W-:Y:S01]  /*03c0*/  VIADD R21, R16, 0xfffffffd ;  /* 0xfffffffd10157836 */ /* 0x000fe20000000000 */
[----:B------:R-:W-:Y:S01]  /*03d0*/  ST.E.U8 desc[UR36][R10.64+0xa], RZ ;  /* 0x00000aff0a007985 */ /* 0x000fe2000c101124 */
[C---:B------:R-:W-:Y:S01]  /*03e0*/  VIADD R20, R18.reuse, 0x4 ;  /* 0x0000000412147836 */ /* 0x040fe20000000000 */
[----:B------:R-:W-:Y:S01]  /*03f0*/  PRMT R12, R15, 0x8880, RZ ;  /* 0x000088800f0c7816 */ /* 0x000fe200000000ff */
[----:B------:R-:W-:Y:S01]  /*0400*/  VIADD R3, R18, 0xfffffffc ;  /* 0xfffffffc12037836 */ /* 0x000fe20000000000 */
[----:B0-----:R-:W-:Y:S01]  /*0410*/  PRMT R9, R5, 0x7710, RZ ;  /* 0x0000771005097816 */ /* 0x001fe200000000ff */
[----:B------:R-:W-:Y:S01]  /*0420*/  @P0 VIADD R5, R19, 0xffffffe9 ;  /* 0xffffffe913050836 */ /* 0x000fe20000000000 */
[----:B------:R-:W-:Y:S01]  /*0430*/  ST.E.U8 desc[UR36][R10.64+0x5], R25 ;  /* 0x000005190a007985 */ /* 0x000fe2000c101124 */
[----:B------:R-:W-:-:S02]  /*0440*/  PRMT R14, R21, 0x8880, RZ ;  /* 0x00008880150e7816 */ /* 0x000fc400000000ff */
[----:B------:R-:W-:Y:S01]  /*0450*/  PRMT R4, R29, 0x8880, RZ ;  /* 0x000088801d047816 */ /* 0x000fe200000000ff */
[----:B------:R-:W-:Y:S01]  /*0460*/  ST.E.U8 desc[UR36][R10.64+0x6], R27 ;  /* 0x0000061b0a007985 */ /* 0x000fe2000c101124 */
[----:B------:R-:W-:Y:S02]  /*0470*/  PRMT R6, R6, 0x7710, RZ ;  /* 0x0000771006067816 */ /* 0x000fe400000000ff */
[----:B------:R-:W-:Y:S01]  /*0480*/  PRMT R26, R27, 0x8880, RZ ;  /* 0x000088801b1a7816 */ /* 0x000fe200000000ff */
[----:B------:R-:W-:Y:S01]  /*0490*/  ST.E.U8 desc[UR36][R10.64+0x7], R29 ;  /* 0x0000071d0a007985 */ /* 0x000fe2000c101124 */
[----:B------:R-:W-:Y:S02]  /*04a0*/  PRMT R12, R12, 0x7710, RZ ;  /* 0x000077100c0c7816 */ /* 0x000fe400000000ff */
[----:B-1----:R-:W-:Y:S01]  /*04b0*/  PRMT R7, R20, 0x8880, RZ ;  /* 0x0000888014077816 */ /* 0x002fe200000000ff */
[----:B------:R-:W-:Y:S01]  /*04c0*/  @P0 ST.E.U8 desc[UR36][R10.64], R5 ;  /* 0x000000050a000985 */ /* 0x000fe2000c101124 */
[----:B------:R-:W-:-:S02]  /*04d0*/  PRMT R8, R3, 0x8880, RZ ;  /* 0x0000888003087816 */ /* 0x000fc400000000ff */
[----:B------:R-:W-:Y:S01]  /*04e0*/  PRMT R7, R7, 0x7710, RZ ;  /* 0x0000771007077816 */ /* 0x000fe200000000ff */
[----:B------:R0:W-:Y:S01]  /*04f0*/  ST.E.U8 desc[UR36][R10.64+0x4], R21 ;  /* 0x000004150a007985 */ /* 0x0001e2000c101124 */
[----:B------:R-:W-:-:S03]  /*0500*/  PRMT R8, R8, 0x7710, RZ ;  /* 0x0000771008087816 */ /* 0x000fc600000000ff */
[----:B------:R1:W-:Y:S04]  /*0510*/  ST.E.U8 desc[UR36][R10.64+0x2], R13 ;  /* 0x0000020d0a007985 */ /* 0x0003e8000c101124 */
[----:B------:R2:W-:Y:S01]  /*0520*/  ST.E.U8 desc[UR36][R10.64+0x8], R20 ;  /* 0x000008140a007985 */ /* 0x0005e2000c101124 */
[----:B0-----:R-:W-:-:S03]  /*0530*/  PRMT R21, R0, 0x9910, RZ ;  /* 0x0000991000157816 */ /* 0x001fc600000000ff */
[----:B------:R0:W-:Y:S01]  /*0540*/  ST.E.U8 desc[UR36][R10.64+0x9], R3 ;  /* 0x000009030a007985 */ /* 0x0001e2000c101124 */
[----:B-1----:R-:W-:-:S03]  /*0550*/  PRMT R13, R14, 0x7710, RZ ;  /* 0x000077100e0d7816 */ /* 0x002fc600000000ff */
[----:B------:R1:W-:Y:S01]  /*0560*/  ST.E.U8 desc[UR36][R10.64+0x3], R15 ;  /* 0x0000030f0a007985 */ /* 0x0003e2000c101124 */
[----:B------:R-:W-:Y:S02]  /*0570*/  PRMT R14, R24, 0x7710, RZ ;  /* 0x00007710180e7816 */ /* 0x000fe400000000ff */
[----:B--2---:R-:W-:Y:S01]  /*0580*/  PRMT R20, R4, 0x7710, RZ ;  /* 0x0000771004147816 */ /* 0x004fe200000000ff */
[----:B------:R-:W-:Y:S01]  /*0590*/  IMAD.MOV.U32 R4, RZ, RZ, R21 ;  /* 0x000000ffff047224 */ /* 0x000fe200078e0015 */
[----:B0-----:R-:W-:Y:S02]  /*05a0*/  PRMT R3, R6, 0x7610, R3 ;  /* 0x0000761006037816 */ /* 0x001fe40000000003 */
[----:B------:R-:W-:Y:S02]  /*05b0*/  PRMT R6, R9, 0x7610, R6 ;  /* 0x0000761009067816 */ /* 0x000fe40000000006 */
[----:B-1----:R-:W-:Y:S02]  /*05c0*/  PRMT R15, R26, 0x7710, RZ ;  /* 0x000077101a0f7816 */ /* 0x002fe400000000ff */
[----:B------:R-:W-:-:S02]  /*05d0*/  PRMT R9, R12, 0x7610, R9 ;  /* 0x000076100c097816 */ /* 0x000fc40000000009 */
[----:B------:R-:W-:Y:S02]  /*05e0*/  PRMT R12, R13, 0x7610, R12 ;  /* 0x000076100d0c7816 */ /* 0x000fe4000000000c */
[----:B------:R-:W-:Y:S02]  /*05f0*/  PRMT R13, R14, 0x7610, R13 ;  /* 0x000076100e0d7816 */ /* 0x000fe4000000000d */
[----:B------:R-:W-:Y:S02]  /*0600*/  PRMT R14, R15, 0x7610, R14 ;  /* 0x000076100f0e7816 */ /* 0x000fe4000000000e */
[----:B------:R-:W-:Y:S02]  /*0610*/  ISETP.GT.AND P1, PT, R4, 0x7a, PT ;  /* 0x0000007a0400780c */ /* 0x000fe40003f24270 */
[----:B------:R-:W-:Y:S02]  /*0620*/  PRMT R15, R20, 0x7610, R15 ;  /* 0x00007610140f7816 */ /* 0x000fe4000000000f */
[----:B------:R-:W-:Y:S01]  /*0630*/  @P0 PRMT R3, R5, 0x7610, R3 ;  /* 0x0000761005030816 */ /* 0x000fe20000000003 */
[----:B------:R-:W-:Y:S08]  /*0640*/  @P0 BRA `(.L_x_1) ;  /* 0x00000000001c0947 */ /* 0x000ff00003800000 */
[----:B------:R-:W-:-:S04]  /*0650*/  PRMT R5, R3, 0x9910, RZ ;  /* 0x0000991003057816 */ /* 0x000fc800000000ff */
[----:B------:R-:W-:-:S13]  /*0660*/  ISETP.GT.AND P0, PT, R5, 0x60, PT ;  /* 0x000000600500780c */ /* 0x000fda0003f04270 */
[----:B------:R-:W-:-:S05]  /*0670*/  @!P0 IMAD.MOV R5, RZ, RZ, -R19 ;  /* 0x000000ffff058224 */ /* 0x000fca00078e0a13 */
[----:B------:R-:W-:-:S05]  /*0680*/  @!P0 PRMT R5, R5, 0x7710, RZ ;  /* 0x0000771005058816 */ /* 0x000fca00000000ff */
[----:B------:R-:W-:-:S05]  /*0690*/  @!P0 VIADD R5, R5, 0xffffffc0 ;  /* 0xffffffc005058836 */ /* 0x000fca0000000000 */
[----:B------:R0:W-:Y:S01]  /*06a0*/  @!P0 ST.E.U8 desc[UR36][R10.64], R5 ;  /* 0x000000050a008985 */ /* 0x0001e2000c101124 */
[----:B------:R-:W-:-:S07]  /*06b0*/  @!P0 PRMT R3, R5, 0x7610, R3 ;  /* 0x0000761005038816 */ /* 0x000fce0000000003 */
.L_x_1:
[----:B------:R-:W-:Y:S05]  /*06c0*/  @P1 BRA `(.L_x_2) ;  /* 0x0000000000201947 */ /* 0x000fea0003800000 */
[----:B------:R-:W-:-:S13]  /*06d0*/  ISETP.GT.AND P0, PT, R4, 0x60, PT ;  /* 0x000000600400780c */ /* 0x000fda0003f04270 */
[----:B------:R-:W-:Y:S05]  /*06e0*/  @P0 BRA `(.L_x_3) ;  /* 0x0000000000240947 */ /* 0x000fea0003800000 */
[----:B0-----:R-:W-:-:S05]  /*06f0*/  IMAD.MOV R5, RZ, RZ, -R19 ;  /* 0x000000ffff057224 */ /* 0x001fca00078e0a13 */
[----:B------:R-:W-:-:S05]  /*0700*/  PRMT R5, R5, 0x7710, RZ ;  /* 0x0000771005057816 */ /* 0x000fca00000000ff */
[----:B------:R-:W-:-:S05]  /*0710*/  VIADD R5, R5, 0xffffffc4 ;  /* 0xffffffc405057836 */ /* 0x000fca0000000000 */
[----:B------:R1:W-:Y:S01]  /*0720*/  ST.E.U8 desc[UR36][R10.64+0x1], R5 ;  /* 0x000001050a007985 */ /* 0x0003e2000c101124 */
[----:B------:R-:W-:Y:S01]  /*0730*/  PRMT R0, R5, 0x7610, R0 ;  /* 0x0000761005007816 */ /* 0x000fe20000000000 */
[----:B------:R-:W-:Y:S06]  /*0740*/  BRA `(.L_x_3) ;  /* 0x00000000000c7947 */ /* 0x000fec0003800000 */
.L_x_2:
[----:B0-----:R-:W-:-:S05]  /*0750*/  VIADD R5, R19, 0xffffffe5 ;  /* 0xffffffe513057836 */ /* 0x001fca0000000000 */
[----:B------:R0:W-:Y:S01]  /*0760*/  ST.E.U8 desc[UR36][R10.64+0x1], R5 ;  /* 0x000001050a007985 */ /* 0x0001e2000c101124 */
[----:B------:R-:W-:-:S07]  /*0770*/  PRMT R0, R5, 0x7610, R0 ;  /* 0x0000761005007816 */ /* 0x000fce0000000000 */
.L_x_3:
[----:B------:R-:W-:-:S04]  /*0780*/  PRMT R4, R6, 0x9910, RZ ;  /* 0x0000991006047816 */ /* 0x000fc800000000ff */
[----:B------:R-:W-:-:S13]  /*0790*/  ISETP.GT.AND P0, PT, R4, 0x7a, PT ;  /* 0x0000007a0400780c */ /* 0x000fda0003f04270 */
[----:B------:R-:W-:Y:S05]  /*07a0*/  @P0 BRA `(.L_x_4) ;  /* 0x0000000000200947 */ /* 0x000fea0003800000 */
[----:B------:R-:W-:-:S13]  /*07b0*/  ISETP.GT.AND P0, PT, R4, 0x60, PT ;  /* 0x000000600400780c */ /* 0x000fda0003f04270 */
[----:B------:R-:W-:Y:S05]  /*07c0*/  @P0 BRA `(.L_x_5) ;  /* 0x0000000000240947 */ /* 0x000fea0003800000 */
[----:B01----:R-:W-:-:S05]  /*07d0*/  IMAD.MOV R5, RZ, RZ, -R19 ;  /* 0x000000ffff057224 */ /* 0x003fca00078e0a13 */
[----:B------:R-:W-:-:S05]  /*07e0*/  PRMT R5, R5, 0x7710, RZ ;  /* 0x0000771005057816 */ /* 0x000fca00000000ff */
[----:B------:R-:W-:-:S05]  /*07f0*/  VIADD R5, R5, 0xffffffc1 ;  /* 0xffffffc105057836 */ /* 0x000fca0000000000 */
[----:B------:R2:W-:Y:S01]  /*0800*/  ST.E.U8 desc[UR36][R10.64+0x2], R5 ;  /* 0x000002050a007985 */ /* 0x0005e2000c101124 */
[----:B------:R-:W-:Y:S01]  /*0810*/  PRMT R6, R5, 0x7610, R6 ;  /* 0x0000761005067816 */ /* 0x000fe20000000006 */
[----:B------:R-:W-:Y:S06]  /*0820*/  BRA `(.L_x_5) ;  /* 0x00000000000c7947 */ /* 0x000fec0003800000 */
.L_x_4:
[----:B------:R-:W-:-:S05]  /*0830*/  VIADD R19, R19, 0xffffffe8 ;  /* 0xffffffe813137836 */ /* 0x000fca0000000000 */
[----:B------:R3:W-:Y:S01]  /*0840*/  ST.E.U8 desc[UR36][R10.64+0x2], R19 ;  /* 0x000002130a007985 */ /* 0x0007e2000c101124 */
[----:B------:R-:W-:-:S07]  /*0850*/  PRMT R6, R19, 0x7610, R6 ;  /* 0x0000761013067816 */ /* 0x000fce0000000006 */
.L_x_5:
[----:B------:R-:W-:-:S04]  /*0860*/  PRMT R4, R9, 0x9910, RZ ;  /* 0x0000991009047816 */ /* 0x000fc800000000ff */
[----:B------:R-:W-:-:S13]  /*0870*/  ISETP.GT.AND P0, PT, R4, 0x7a, PT ;  /* 0x0000007a0400780c */ /* 0x000fda0003f04270 */
[----:B------:R-:W-:Y:S05]  /*0880*/  @P0 BRA `(.L_x_6) ;  /* 0x0000000000200947 */ /* 0x000fea0003800000 */
[----:B------:R-:W-:-:S13]  /*0890*/  ISETP.GT.AND P0, PT, R4, 0x60, PT ;  /* 0x000000600400780c */ /* 0x000fda0003f04270 */
[----:B------:R-:W-:Y:S05]  /*08a0*/  @P0 BRA `(.L_x_7) ;  /* 0x0000000000240947 */ /* 0x000fea0003800000 */
[----:B012---:R-:W-:-:S05]  /*08b0*/  IMAD.MOV R5, RZ, RZ, -R16 ;  /* 0x000000ffff057224 */ /* 0x007fca00078e0a10 */
[----:B------:R-:W-:-:S05]  /*08c0*/  PRMT R5, R5, 0x7710, RZ ;  /* 0x0000771005057816 */ /* 0x000fca00000000ff */
[----:B------:R-:W-:-:S05]  /*08d0*/  VIADD R5, R5, 0xffffffbf ;  /* 0xffffffbf05057836 */ /* 0x000fca0000000000 */
[----:B------:R4:W-:Y:S01]  /*08e0*/  ST.E.U8 desc[UR36][R10.64+0x3], R5 ;  /* 0x000003050a007985 */ /* 0x0009e2000c101124 */
[----:B------:R-:W-:Y:S01]  /*08f0*/  PRMT R9, R5, 0x7610, R9 ;  /* 0x0000761005097816 */ /* 0x000fe20000000009 */
[----:B------:R-:W-:Y:S06]  /*0900*/  BRA `(.L_x_7) ;  /* 0x00000000000c7947 */ /* 0x000fec0003800000 */
.L_x_6:
[----:B012---:R-:W-:-:S05]  /*0910*/  VIADD R5, R16, 0xffffffea ;  /* 0xffffffea10057836 */ /* 0x007fca0000000000 */
[----:B------:R0:W-:Y:S01]  /*0920*/  ST.E.U8 desc[UR36][R10.64+0x3], R5 ;  /* 0x000003050a007985 */ /* 0x0001e2000c101124 */
[----:B------:R-:W-:-:S07]  /*0930*/  PRMT R9, R5, 0x7610, R9 ;  /* 0x0000761005097816 */ /* 0x000fce0000000009 */
.L_x_7:
[----:B------:R-:W-:-:S04]  /*0940*/  PRMT R4, R12, 0x9910, RZ ;  /* 0x000099100c047816 */ /* 0x000fc800000000ff */
[----:B------:R-:W-:-:S13]  /*0950*/  ISETP.GT.AND P0, PT, R4, 0x7a, PT ;  /* 0x0000007a0400780c */ /* 0x000fda0003f04270 */
[----:B------:R-:W-:Y:S05]  /*0960*/  @P0 BRA `(.L_x_8) ;  /* 0x0000000000200947 */ /* 0x000fea0003800000 */
[----:B------:R-:W-:-:S13]  /*0970*/  ISETP.GT.AND P0, PT, R4, 0x60, PT ;  /* 0x000000600400780c */ /* 0x000fda0003f04270 */
[----:B------:R-:W-:Y:S05]  /*0980*/  @P0 BRA `(.L_x_9) ;  /* 0x0000000000240947 */ /* 0x000fea0003800000 */
[----:B012-4-:R-:W-:-:S05]  /*0990*/  IMAD.MOV R5, RZ, RZ, -R16 ;  /* 0x000000ffff057224 */ /* 0x017fca00078e0a10 */
[----:B------:R-:W-:-:S05]  /*09a0*/  PRMT R5, R5, 0x7710, RZ ;  /* 0x0000771005057816 */ /* 0x000fca00000000ff */
[----:B------:R-:W-:-:S05]  /*09b0*/  VIADD R5, R5, 0xffffffc5 ;  /* 0xffffffc505057836 */ /* 0x000fca0000000000 */
[----:B------:R0:W-:Y:S01]  /*09c0*/  ST.E.U8 desc[UR36][R10.64+0x4], R5 ;  /* 0x000004050a007985 */ /* 0x0001e2000c101124 */
[----:B------:R-:W-:Y:S01]  /*09d0*/  PRMT R12, R5, 0x7610, R12 ;  /* 0x00007610050c7816 */ /* 0x000fe2000000000c */
[----:B------:R-:W-:Y:S06]  /*09e0*/  BRA `(.L_x_9) ;  /* 0x00000000000c7947 */ /* 0x000fec0003800000 */
.L_x_8:
[----:B012-4-:R-:W-:-:S05]  /*09f0*/  VIADD R5, R16, 0xffffffe4 ;  /* 0xffffffe410057836 */ /* 0x017fca0000000000 */
[----:B------:R0:W-:Y:S01]  /*0a00*/  ST.E.U8 desc[UR36][R10.64+0x4], R5 ;  /* 0x000004050a007985 */ /* 0x0001e2000c101124 */
[----:B------:R-:W-:-:S07]  /*0a10*/  PRMT R12, R5, 0x7610, R12 ;  /* 0x00007610050c7816 */ /* 0x000fce000000000c */
.L_x_9:
        /* <DEDUP_REMOVED lines=11> */
.L_x_10:
[----:B012-4-:R-:W-:-:S05]  /*0ad0*/  VIADD R5, R16, 0xffffffe6 ;  /* 0xffffffe610057836 */ /* 0x017fca0000000000 */
[----:B------:R0:W-:Y:S01]  /*0ae0*/  ST.E.U8 desc[UR36][R10.64+0x5], R5 ;  /* 0x000005050a007985 */ /* 0x0001e2000c101124 */
[----:B------:R-:W-:-:S07]  /*0af0*/  PRMT R13, R5, 0x7610, R13 ;  /* 0x00007610050d7816 */ /* 0x000fce000000000d */
.L_x_11:
[----:B------:R-:W-:Y:S01]  /*0b00*/  PRMT R4, R14, 0x9910, RZ ;  /* 0x000099100e047816 */ /* 0x000fe200000000ff */
[----:B------:R-:W-:Y:S03]  /*0b10*/  BSSY.RECONVERGENT B0, `(.L_x_12) ;  /* 0x000000e000007945 */ /* 0x000fe60003800200 */
        /* <DEDUP_REMOVED lines=10> */
.L_x_13:
[----:B012-4-:R-:W-:-:S05]  /*0bc0*/  VIADD R5, R23, 0xfffffff9 ;  /* 0xfffffff917057836 */ /* 0x017fca0000000000 */
[----:B------:R0:W-:Y:S01]  /*0bd0*/  ST.E.U8 desc[UR36][R10.64+0x6], R5 ;  /* 0x000006050a007985 */ /* 0x0001e2000c101124 */
[----:B------:R-:W-:-:S07]  /*0be0*/  PRMT R14, R5, 0x7610, R14 ;  /* 0x00007610050e7816 */ /* 0x000fce000000000e */
.L_x_14:
[----:B------:R-:W-:Y:S05]  /*0bf0*/  BSYNC.RECONVERGENT B0 ;  /* 0x0000000000007941 */ /* 0x000fea0003800200 */
.L_x_12:
        /* <DEDUP_REMOVED lines=12> */
.L_x_16:
[----:B------:R-:W-:-:S05]  /*0cc0*/  VIADD R23, R23, 0xfffffff5 ;  /* 0xfffffff517177836 */ /* 0x000fca0000000000 */
[----:B------:R0:W-:Y:S01]  /*0cd0*/  ST.E.U8 desc[UR36][R10.64+0x7], R23 ;  /* 0x000007170a007985 */ /* 0x0001e2000c101124 */
[----:B------:R-:W-:-:S07]  /*0ce0*/  PRMT R15, R23, 0x7610, R15 ;  /* 0x00007610170f7816 */ /* 0x000fce000000000f */
.L_x_17:
[----:B------:R-:W-:Y:S05]  /*0cf0*/  BSYNC.RECONVERGENT B0 ;  /* 0x0000000000007941 */ /* 0x000fea0003800200 */
.L_x_15:
        /* <DEDUP_REMOVED lines=12> */
.L_x_19:
[----:B012-4-:R-:W-:-:S05]  /*0dc0*/  VIADD R5, R18, 0xfffffffb ;  /* 0xfffffffb12057836 */ /* 0x017fca0000000000 */
[----:B------:R0:W-:Y:S01]  /*0dd0*/  ST.E.U8 desc[UR36][R10.64+0x8], R5 ;  /* 0x000008050a007985 */ /* 0x0001e2000c101124 */
[----:B------:R-:W-:-:S07]  /*0de0*/  PRMT R7, R5, 0x7610, R7 ;  /* 0x0000761005077816 */ /* 0x000fce0000000007 */
.L_x_20:
[----:B------:R-:W-:Y:S05]  /*0df0*/  BSYNC.RECONVERGENT B0 ;  /* 0x0000000000007941 */ /* 0x000fea0003800200 */
.L_x_18:
        /* <DEDUP_REMOVED lines=12> */
.L_x_22:
[----:B012-4-:R-:W-:-:S05]  /*0ec0*/  VIADD R5, R18, 0xfffffff3 ;  /* 0xfffffff312057836 */ /* 0x017fca0000000000 */
[----:B------:R0:W-:Y:S01]  /*0ed0*/  ST.E.U8 desc[UR36][R10.64+0x9], R5 ;  /* 0x000009050a007985 */ /* 0x0001e2000c101124 */
[----:B------:R-:W-:-:S07]  /*0ee0*/  PRMT R8, R5, 0x7610, R8 ;  /* 0x0000761005087816 */ /* 0x000fce0000000008 */
.L_x_23:
[----:B------:R-:W-:Y:S05]  /*0ef0*/  BSYNC.RECONVERGENT B0 ;  /* 0x0000000000007941 */ /* 0x000fea0003800200 */
.L_x_21:
[----:B012-4-:R-:W0:Y:S02]  /*0f00*/  LDC.64 R4, c[0x0][0x390] ;  /* 0x0000e400ff047b82 */ /* 0x017e240000000a00 */
[----:B0-----:R-:W2:Y:S01]  /*0f10*/  LDG.E.U8 R16, desc[UR36][R4.64] ;  /* 0x0000002404107981 */ /* 0x001ea2000c1e1100 */
[----:B------:R-:W-:-:S04]  /*0f20*/  LOP3.LUT R3, R3, 0xff, RZ, 0xc0, !PT ;  /* 0x000000ff03037812 */ /* 0x000fc800078ec0ff */
[----:B--2---:R-:W-:-:S13]  /*0f30*/  ISETP.NE.AND P0, PT, R16, R3, PT ;  /* 0x000000031000720c */ /* 0x004fda0003f05270 */
[----:B------:R-:W-:Y:S05]  /*0f40*/  @P0 EXIT ;  /* 0x000000000000094d */ /* 0x000fea0003800000 */
[----:B------:R-:W2:Y:S01]  /*0f50*/  LDG.E.U8 R3, desc[UR36][R4.64+0x1] ;  /* 0x0000012404037981 */ /* 0x000ea2000c1e1100 */
        /* <DEDUP_REMOVED lines=35> */
[----:B------:R-:W2:Y:S02]  /*1190*/  LDG.E.U8 R4, desc[UR36][R4.64+0xa] ;  /* 0x00000a2404047981 */ /* 0x000ea4000c1e1100 */
[----:B--2---:R-:W-:-:S13]  /*11a0*/  ISETP.NE.AND P0, PT, R4, RZ, PT ;  /* 0x000000ff0400720c */ /* 0x004fda0003f05270 */
[----:B------:R-:W-:Y:S05]  /*11b0*/  @P0 EXIT ;  /* 0x000000000000094d */ /* 0x000fea0003800000 */
[----:B------:R-:W0:Y:S01]  /*11c0*/  LDC R3, c[0x0][0x360] ;  /* 0x0000d800ff037b82 */ /* 0x000e220000000800 */
[----:B------:R-:W-:Y:S01]  /*11d0*/  IMAD.MOV.U32 R8, RZ, RZ, R17 ;  /* 0x000000ffff087224 */ /* 0x000fe200078e0011 */
[----:B------:R-:W-:Y:S01]  /*11e0*/  MOV R0, 0x8 ;  /* 0x0000000800007802 */ /* 0x000fe20000000f00 */
[----:B------:R-:W-:Y:S01]  /*11f0*/  IMAD.MOV.U32 R9, RZ, RZ, R2 ;  /* 0x000000ffff097224 */ /* 0x000fe200078e0002 */
[----:B------:R-:W1:Y:S01]  /*1200*/  LDCU.64 UR4, c[0x4][0x10] ;  /* 0x01000200ff0477ac */ /* 0x000e620008000a00 */
[----:B------:R-:W-:-:S03]  /*1210*/  IADD3 R6, P0, PT, R17, 0x10, RZ ;  /* 0x0000001011067810 */ /* 0x000fc60007f1e0ff */
[----:B------:R-:W2:Y:S01]  /*1220*/  LDC.64 R14, c[0x0][0x390] ;  /* 0x0000e400ff0e7b82 */ /* 0x000ea20000000a00 */
[----:B------:R4:W-:Y:S01]  /*1230*/  STL.128 [R1+0x20], R8 ;  /* 0x0000200801007387 */ /* 0x0009e20000100c00 */
[----:B------:R-:W-:-:S06]  /*1240*/  IMAD.X R7, RZ, RZ, R2, P0 ;  /* 0x000000ffff077224 */ /* 0x000fcc00000e0602 */
[----:B------:R4:W3:Y:S01]  /*1250*/  LDC.64 R12, c[0x4][R0] ;  /* 0x01000000000c7b82 */ /* 0x0008e20000000a00 */
[----:B-1----:R-:W-:Y:S02]  /*1260*/  IMAD.U32 R4, RZ, RZ, UR4 ;  /* 0x00000004ff047e24 */ /* 0x002fe4000f8e00ff */
[----:B0-----:R-:W-:Y:S02]  /*1270*/  IMAD R22, R3, UR38, R22 ;  /* 0x0000002603167c24 */ /* 0x001fe4000f8e0216 */
[----:B------:R-:W-:-:S03]  /*1280*/  IMAD.U32 R5, RZ, RZ, UR5 ;  /* 0x00000005ff057e24 */ /* 0x000fc6000f8e00ff */
[----:B------:R4:W-:Y:S04]  /*1290*/  STL [R1+0x10], R22 ;  /* 0x0000101601007387 */ /* 0x0009e80000100800 */
[----:B--2---:R4:W-:Y:S02]  /*12a0*/  STL.64 [R1+0x18], R14 ;  /* 0x0000180e01007387 */ /* 0x0049e40000100a00 */
[----:B------:R-:W-:-:S07]  /*12b0*/  LEPC R20, `(.L_x_24) ;  /* 0x000000001014794e */ /* 0x000fce0000000000 */
[----:B---34-:R-:W-:Y:S05]  /*12c0*/  CALL.ABS.NOINC R12 ;  /* 0x000000000c007343 */ /* 0x018fea0003c00000 */
.L_x_24:
[----:B------:R-:W0:Y:S02]  /*12d0*/  LDCU UR4, c[0x0][0x2f8] ;  /* 0x00005f00ff0477ac */ /* 0x000e240008000800 */
[----:B0-----:R-:W-:-:S06]  /*12e0*/  VIADD R0, R17, -UR4 ;  /* 0x8000000411007c36 */ /* 0x001fcc0008000000 */
[----:B------:R-:W2:Y:S01]  /*12f0*/  LDL R0, [R0] ;  /* 0x0000000000007983 */ /* 0x000ea20000100800 */
[----:B------:R-:W0:Y:S01]  /*1300*/  LDC.64 R2, c[0x0][0x398] ;  /* 0x0000e600ff027b82 */ /* 0x000e220000000a00 */
[C---:B--2---:R-:W-:Y:S02]  /*1310*/  PRMT R5, R0.reuse, 0x7770, RZ ;  /* 0x0000777000057816 */ /* 0x044fe400000000ff */
[C---:B------:R-:W-:Y:S02]  /*1320*/  PRMT R7, R0.reuse, 0x7771, RZ ;  /* 0x0000777100077816 */ /* 0x040fe400000000ff */
[C---:B------:R-:W-:Y:S01]  /*1330*/  PRMT R9, R0.reuse, 0x7772, RZ ;  /* 0x0000777200097816 */ /* 0x040fe200000000ff */
[----:B0-----:R-:W-:Y:S01]  /*1340*/  STG.E.U8 desc[UR36][R2.64], R5 ;  /* 0x0000000502007986 */ /* 0x001fe2000c101124 */
[----:B------:R-:W-:-:S03]  /*1350*/  PRMT R11, R0, 0x7773, RZ ;  /* 0x00007773000b7816 */ /* 0x000fc600000000ff */
[----:B------:R-:W-:Y:S04]  /*1360*/  STG.E.U8 desc[UR36][R2.64+0x1], R7 ;  /* 0x0000010702007986 */ /* 0x000fe8000c101124 */
[----:B------:R-:W-:Y:S04]  /*1370*/  STG.E.U8 desc[UR36][R2.64+0x2], R9 ;  /* 0x0000020902007986 */ /* 0x000fe8000c101124 */
[----:B------:R-:W-:Y:S01]  /*1380*/  STG.E.U8 desc[UR36][R2.64+0x3], R11 ;  /* 0x0000030b02007986 */ /* 0x000fe2000c101124 */
[----:B------:R-:W-:Y:S05]  /*1390*/  EXIT ;  /* 0x000000000000794d */ /* 0x000fea0003800000 */
.L_x_25:
[----:B------:R-:W-:-:S00]  /*13a0*/  BRA `(.L_x_25) ;  /* 0xfffffffc00fc7947 */ /* 0x000fc0000383ffff */
[----:B------:R-:W-:-:S00]  /*13b0*/  NOP ;  /* 0x0000000000007918 */ /* 0x000fc00000000000 */
        /* <DEDUP_REMOVED lines=12> */
.L_x_26:


//--------------------- .nv.global.init           --------------------------
	.section	.nv.global.init,"aw",@progbits
.nv.global.init:
	.type		$str,@object
	.size		$str,(.L_0 - $str)
$str:
        /*0000*/ 	.byte	0x55, 0x49, 0x44, 0x20, 0x27, 0x25, 0x64, 0x27, 0x20, 0x45, 0x6e, 0x63, 0x72, 0x79, 0x70, 0x74
        /*0010*/ 	.byte	0x65, 0x64, 0x20, 0x70, 0x61, 0x73, 0x73, 0x20, 0x27, 0x25, 0x73, 0x27, 0x20, 0x66, 0x72, 0x6f
        /*0020*/ 	.byte	0x6d, 0x20, 0x63, 0x6f, 0x6d, 0x62, 0x69, 0x6e, 0x61, 0x74, 0x69, 0x6f, 0x6e, 0x20, 0x27, 0x25
        /*0030*/ 	.byte	0x73, 0x27, 0x20, 0x6d, 0x61, 0x74, 0x63, 0x68, 0x65, 0x73, 0x20, 0x70, 0x61, 0x73, 0x73, 0x20
        /*0040*/ 	.byte	0x3d, 0x20, 0x27, 0x25, 0x73, 0x27, 0x0a, 0x00
.L_0:


//--------------------- .nv.shared.reserved.0     --------------------------
	.section	.nv.shared.reserved.0,"aw",@nobits
	.weak		__nv_reservedSMEM_offset_0_alias
	.size		__nv_reservedSMEM_offset_0_alias, 0, 64
	.other		__nv_reservedSMEM_offset_0_alias,@"STO_CUDA_RESERVED_SHARED STV_DEFAULT"
__nv_reservedSMEM_offset_0_alias:
	.zero		0
	.zero		64


//--------------------- .nv.constant0._Z11decryptPassPcS_S_S_ --------------------------
	.section	.nv.constant0._Z11decryptPassPcS_S_S_,"a",@progbits
	.sectionflags	@""
	.align	4
.nv.constant0._Z11decryptPassPcS_S_S_:
	.zero		928


//--------------------- SYMBOLS --------------------------

	.type		.nv.reservedSmem.offset0,@object
	.size		.nv.reservedSmem.offset0,0x4
	.type		malloc,@function
	.type		vprintf,@function
